//
// Generated by NVIDIA NVVM Compiler
//
// Compiler Build ID: CL-36424714
// Cuda compilation tools, release 13.0, V13.0.88
// Based on NVVM 20.0.0
//

.version 9.0
.target sm_100
.address_size 64

	// .globl	_Z15reduction_basicPfS_i
// _ZZ15reduction_basicPfS_iE4temp has been demoted

.visible .entry _Z15reduction_basicPfS_i(
	.param .u64 .ptr .align 1 _Z15reduction_basicPfS_i_param_0,
	.param .u64 .ptr .align 1 _Z15reduction_basicPfS_i_param_1,
	.param .u32 _Z15reduction_basicPfS_i_param_2
)
{
	.reg .pred 	%p<7>;
	.reg .b32 	%r<17>;
	.reg .b32 	%f<13>;
	.reg .b64 	%rd<9>;
	// demoted variable
	.shared .align 4 .b8 _ZZ15reduction_basicPfS_iE4temp[4096];
	ld.param.u64 	%rd1, [_Z15reduction_basicPfS_i_param_0];
	ld.param.u64 	%rd2, [_Z15reduction_basicPfS_i_param_1];
	ld.param.u32 	%r9, [_Z15reduction_basicPfS_i_param_2];
	mov.u32 	%r1, %ctaid.x;
	mov.u32 	%r2, %ntid.x;
	mov.u32 	%r3, %tid.x;
	mad.lo.s32 	%r4, %r1, %r2, %r3;
	setp.ge.s32 	%p1, %r4, %r9;
	mov.f32 	%f11, 0f00000000;
	@%p1 bra 	$L__BB0_2;
	cvta.to.global.u64 	%rd3, %rd1;
	mul.wide.s32 	%rd4, %r4, 4;
	add.s64 	%rd5, %rd3, %rd4;
	ld.global.f32 	%f11, [%rd5];
$L__BB0_2:
	setp.lt.u32 	%p2, %r2, 2;
	@%p2 bra 	$L__BB0_9;
	shl.b32 	%r11, %r3, 2;
	mov.u32 	%r12, _ZZ15reduction_basicPfS_iE4temp;
	add.s32 	%r5, %r12, %r11;
	mov.b32 	%r16, 1;
$L__BB0_4:
	shl.b32 	%r7, %r16, 1;
	add.s32 	%r13, %r7, -1;
	and.b32  	%r8, %r13, %r3;
	setp.ne.s32 	%p3, %r8, 0;
	@%p3 bra 	$L__BB0_6;
	st.shared.f32 	[%r5], %f11;
$L__BB0_6:
	setp.ne.s32 	%p4, %r8, 0;
	bar.sync 	0;
	@%p4 bra 	$L__BB0_8;
	shl.b32 	%r14, %r16, 2;
	add.s32 	%r15, %r5, %r14;
	ld.shared.f32 	%f8, [%r15];
	add.f32 	%f11, %f11, %f8;
$L__BB0_8:
	bar.sync 	0;
	setp.lt.u32 	%p5, %r7, %r2;
	mov.u32 	%r16, %r7;
	@%p5 bra 	$L__BB0_4;
$L__BB0_9:
	setp.ne.s32 	%p6, %r3, 0;
	@%p6 bra 	$L__BB0_11;
	cvta.to.global.u64 	%rd6, %rd2;
	mul.wide.u32 	%rd7, %r1, 4;
	add.s64 	%rd8, %rd6, %rd7;
	st.global.f32 	[%rd8], %f11;
$L__BB0_11:
	ret;

}


// ===== COMPILED SASS (sm_100) =====

	.target	sm_100

	.elftype	@"ET_EXEC"


//--------------------- .note.nv.tkinfo           --------------------------
	.section	.note.nv.tkinfo,"",@"SHT_NOTE"
	.sectionflags	@"SHF_NOTE_NV_TKINFO"
	.tkinfo
        /*0018*/ 	.word	0x00000002
        /*0030*/ 	.string	""
        /*0030*/ 	.string	"ptxas"
        /*0030*/ 	.string	"Cuda compilation tools, release 13.0, V13.0.88"
        /*0030*/ 	.string	"Build cuda_13.0.r13.0/compiler.36424714_0"
        /*0030*/ 	.string	"-arch sm_100 -m 64 "



//--------------------- .note.nv.cuinfo           --------------------------
	.section	.note.nv.cuinfo,"",@"SHT_NOTE"
	.sectionflags	@"SHF_NOTE_NV_CUINFO"
        /*0018*/ 	.short	0x0002
        /*001a*/ 	.short	0x0064
        /*001c*/ 	.short	0x0082
	.zero		2


//--------------------- .nv.info                  --------------------------
	.section	.nv.info,"",@"SHT_CUDA_INFO"
	.align	4


	//----- nvinfo : EIATTR_REGCOUNT
	.align		4
        /*0000*/ 	.byte	0x04, 0x2f
        /*0002*/ 	.short	(.L_1 - .L_0)
	.align		4
.L_0:
        /*0004*/ 	.word	index@(_Z15reduction_basicPfS_i)
        /*0008*/ 	.word	0x0000000c


	//----- nvinfo : EIATTR_FRAME_SIZE
	.align		4
.L_1:
        /*000c*/ 	.byte	0x04, 0x11
        /*000e*/ 	.short	(.L_3 - .L_2)
	.align		4
.L_2:
        /*0010*/ 	.word	index@(_Z15reduction_basicPfS_i)
        /*0014*/ 	.word	0x00000000


	//----- nvinfo : EIATTR_MIN_STACK_SIZE
	.align		4
.L_3:
        /*0018*/ 	.byte	0x04, 0x12
        /*001a*/ 	.short	(.L_5 - .L_4)
	.align		4
.L_4:
        /*001c*/ 	.word	index@(_Z15reduction_basicPfS_i)
        /*0020*/ 	.word	0x00000000
.L_5:


//--------------------- .nv.compat                --------------------------
	.section	.nv.compat,"",@"SHT_CUDA_COMPAT_INFO"
	.align	4
        /*0000*/ 	.byte	0x02, 0x09, 0x00, 0x00, 0x02, 0x02, 0x01, 0x00, 0x02, 0x05, 0x05, 0x00, 0x03, 0x07, 0x01, 0x01
        /*0010*/ 	.byte	0x02, 0x03, 0x00, 0x00, 0x02, 0x06, 0x01, 0x00, 0x04, 0x0b, 0x08, 0x00, 0x09, 0x00, 0x00, 0x00
        /*0020*/ 	.byte	0x00, 0x00, 0x00, 0x00


//--------------------- .nv.info._Z15reduction_basicPfS_i --------------------------
	.section	.nv.info._Z15reduction_basicPfS_i,"",@"SHT_CUDA_INFO"
	.sectionflags	@""
	.align	4


	//----- nvinfo : EIATTR_CUDA_API_VERSION
	.align		4
        /*0000*/ 	.byte	0x04, 0x37
        /*0002*/ 	.short	(.L_7 - .L_6)
.L_6:
        /*0004*/ 	.word	0x00000082


	//----- nvinfo : EIATTR_KPARAM_INFO
	.align		4
.L_7:
        /*0008*/ 	.byte	0x04, 0x17
        /*000a*/ 	.short	(.L_9 - .L_8)
.L_8:
        /*000c*/ 	.word	0x00000000
        /*0010*/ 	.short	0x0002
        /*0012*/ 	.short	0x0010
        /*0014*/ 	.byte	0x00, 0xf0, 0x11, 0x00


	//----- nvinfo : EIATTR_KPARAM_INFO
	.align		4
.L_9:
        /*0018*/ 	.byte	0x04, 0x17
        /*001a*/ 	.short	(.L_11 - .L_10)
.L_10:
        /*001c*/ 	.word	0x00000000
        /*0020*/ 	.short	0x0001
        /*0022*/ 	.short	0x0008
        /*0024*/ 	.byte	0x00, 0xf5, 0x21, 0x00


	//----- nvinfo : EIATTR_KPARAM_INFO
	.align		4
.L_11:
        /*0028*/ 	.byte	0x04, 0x17
        /*002a*/ 	.short	(.L_13 - .L_12)
.L_12:
        /*002c*/ 	.word	0x00000000
        /*0030*/ 	.short	0x0000
        /*0032*/ 	.short	0x0000
        /*0034*/ 	.byte	0x00, 0xf5, 0x21, 0x00


	//----- nvinfo : EIATTR_SPARSE_MMA_MASK
	.align		4
.L_13:
        /*0038*/ 	.byte	0x03, 0x50
        /*003a*/ 	.short	0x0000


	//----- nvinfo : EIATTR_MAXREG_COUNT
	.align		4
        /*003c*/ 	.byte	0x03, 0x1b
        /*003e*/ 	.short	0x00ff


	//----- nvinfo : EIATTR_NUM_BARRIERS
	.align		4
        /*0040*/ 	.byte	0x02, 0x4c
        /*0042*/ 	.byte	0x01
	.zero		1


	//----- nvinfo : EIATTR_MERCURY_ISA_VERSION
	.align		4
        /*0044*/ 	.byte	0x03, 0x5f
        /*0046*/ 	.short	0x0101


	//----- nvinfo : EIATTR_VRC_CTA_INIT_COUNT
	.align		4
        /*0048*/ 	.byte	0x02, 0x4a
	.zero		1
	.zero		1


	//----- nvinfo : EIATTR_EXIT_INSTR_OFFSETS
	.align		4
        /*004c*/ 	.byte	0x04, 0x1c
        /*004e*/ 	.short	(.L_15 - .L_14)


	//   ....[0]....
.L_14:
        /*0050*/ 	.word	0x00000240


	//   ....[1]....
        /*0054*/ 	.word	0x00000280


	//----- nvinfo : EIATTR_CRS_STACK_SIZE
	.align		4
.L_15:
        /*0058*/ 	.byte	0x04, 0x1e
        /*005a*/ 	.short	(.L_17 - .L_16)
.L_16:
        /*005c*/ 	.word	0x00000000


	//----- nvinfo : EIATTR_CBANK_PARAM_SIZE
	.align		4
.L_17:
        /*0060*/ 	.byte	0x03, 0x19
        /*0062*/ 	.short	0x0014


	//----- nvinfo : EIATTR_PARAM_CBANK
	.align		4
        /*0064*/ 	.byte	0x04, 0x0a
        /*0066*/ 	.short	(.L_19 - .L_18)
	.align		4
.L_18:
        /*0068*/ 	.word	index@(.nv.constant0._Z15reduction_basicPfS_i)
        /*006c*/ 	.short	0x0380
        /*006e*/ 	.short	0x0014


	//----- nvinfo : EIATTR_SW_WAR
	.align		4
.L_19:
        /*0070*/ 	.byte	0x04, 0x36
        /*0072*/ 	.short	(.L_21 - .L_20)
.L_20:
        /*0074*/ 	.word	0x00000008
.L_21:


//--------------------- .nv.callgraph             --------------------------
	.section	.nv.callgraph,"",@"SHT_CUDA_CALLGRAPH"
	.align	4
	.sectionentsize	8
	.align		4
        /*0000*/ 	.word	0x00000000
	.align		4
        /*0004*/ 	.word	0xffffffff
	.align		4
        /*0008*/ 	.word	0x00000000
	.align		4
        /*000c*/ 	.word	0xfffffffe
	.align		4
        /*0010*/ 	.word	0x00000000
	.align		4
        /*0014*/ 	.word	0xfffffffd
	.align		4
        /*0018*/ 	.word	0x00000000
	.align		4
        /*001c*/ 	.word	0xfffffffc


//--------------------- .text._Z15reduction_basicPfS_i --------------------------
	.section	.text._Z15reduction_basicPfS_i,"ax",@progbits
	.align	128
        .global         _Z15reduction_basicPfS_i
        .type           _Z15reduction_basicPfS_i,@function
        .size           _Z15reduction_basicPfS_i,(.L_x_5 - _Z15reduction_basicPfS_i)
        .other          _Z15reduction_basicPfS_i,@"STO_CUDA_ENTRY STV_DEFAULT"
_Z15reduction_basicPfS_i:
.text._Z15reduction_basicPfS_i:
[----:B------:R-:W-:Y:S01]  /*0000*/  LDC R1, c[0x0][0x37c] ;  /* 0x0000df00ff017b82 */ /* 0x000fe20000000800 */
[----:B------:R-:W0:Y:S01]  /*0010*/  S2R R9, SR_CTAID.X ;  /* 0x0000000000097919 */ /* 0x000e220000002500 */
[----:B------:R-:W0:Y:S01]  /*0020*/  LDCU UR8, c[0x0][0x360] ;  /* 0x00006c00ff0877ac */ /* 0x000e220008000800 */
[----:B------:R-:W-:Y:S01]  /*0030*/  BSSY.RECONVERGENT B0, `(.L_x_0) ;  /* 0x000000c000007945 */ /* 0x000fe20003800200 */
[----:B------:R-:W-:Y:S01]  /*0040*/  IMAD.MOV.U32 R7, RZ, RZ, RZ ;  /* 0x000000ffff077224 */ /* 0x000fe200078e00ff */
[----:B------:R-:W0:Y:S01]  /*0050*/  S2R R4, SR_TID.X ;  /* 0x0000000000047919 */ /* 0x000e220000002100 */
[----:B------:R-:W1:Y:S01]  /*0060*/  LDCU UR4, c[0x0][0x390] ;  /* 0x00007200ff0477ac */ /* 0x000e620008000800 */
[----:B------:R-:W2:Y:S01]  /*0070*/  LDCU.64 UR6, c[0x0][0x358] ;  /* 0x00006b00ff0677ac */ /* 0x000ea20008000a00 */
[----:B0-----:R-:W-:Y:S01]  /*0080*/  IMAD R5, R9, UR8, R4 ;  /* 0x0000000809057c24 */ /* 0x001fe2000f8e0204 */
[----:B------:R-:W-:-:S04]  /*0090*/  ISETP.NE.AND P0, PT, R4, RZ, PT ;  /* 0x000000ff0400720c */ /* 0x000fc80003f05270 */
[----:B-1----:R-:W-:-:S13]  /*00a0*/  ISETP.GE.AND P1, PT, R5, UR4, PT ;  /* 0x0000000405007c0c */ /* 0x002fda000bf26270 */
[----:B--2---:R-:W-:Y:S05]  /*00b0*/  @P1 BRA `(.L_x_1) ;  /* 0x00000000000c1947 */ /* 0x004fea0003800000 */
[----:B------:R-:W0:Y:S02]  /*00c0*/  LDC.64 R2, c[0x0][0x380] ;  /* 0x0000e000ff027b82 */ /* 0x000e240000000a00 */
[----:B0-----:R-:W-:-:S05]  /*00d0*/  IMAD.WIDE R2, R5, 0x4, R2 ;  /* 0x0000000405027825 */ /* 0x001fca00078e0202 */
[----:B------:R0:W5:Y:S02]  /*00e0*/  LDG.E R7, desc[UR6][R2.64] ;  /* 0x0000000602077981 */ /* 0x000164000c1e1900 */
.L_x_1:
[----:B------:R-:W-:Y:S05]  /*00f0*/  BSYNC.RECONVERGENT B0 ;  /* 0x0000000000007941 */ /* 0x000fea0003800200 */
.L_x_0:
[----:B------:R-:W-:-:S09]  /*0100*/  UISETP.GE.U32.AND UP0, UPT, UR8, 0x2, UPT ;  /* 0x000000020800788c */ /* 0x000fd2000bf06070 */
[----:B------:R-:W-:Y:S05]  /*0110*/  BRA.U !UP0, `(.L_x_2) ;  /* 0x0000000108487547 */ /* 0x000fea000b800000 */
[----:B------:R-:W1:Y:S01]  /*0120*/  S2UR UR5, SR_CgaCtaId ;  /* 0x00000000000579c3 */ /* 0x000e620000008800 */
[----:B------:R-:W-:Y:S01]  /*0130*/  UMOV UR4, 0x400 ;  /* 0x0000040000047882 */ /* 0x000fe20000000000 */
[----:B0-----:R-:W-:Y:S01]  /*0140*/  IMAD.MOV.U32 R3, RZ, RZ, 0x1 ;  /* 0x00000001ff037424 */ /* 0x001fe200078e00ff */
[----:B-1----:R-:W-:-:S06]  /*0150*/  ULEA UR4, UR5, UR4, 0x18 ;  /* 0x0000000405047291 */ /* 0x002fcc000f8ec0ff */
[----:B------:R-:W-:-:S07]  /*0160*/  LEA R0, R4, UR4, 0x2 ;  /* 0x0000000404007c11 */ /* 0x000fce000f8e10ff */
.L_x_3:
[----:B------:R-:W-:-:S05]  /*0170*/  SHF.L.U32 R5, R3, 0x1, RZ ;  /* 0x0000000103057819 */ /* 0x000fca00000006ff */
[----:B------:R-:W-:-:S05]  /*0180*/  VIADD R2, R5, 0xffffffff ;  /* 0xffffffff05027836 */ /* 0x000fca0000000000 */
[----:B------:R-:W-:-:S04]  /*0190*/  LOP3.LUT P2, R2, R2, RZ, R4, 0xa0, !PT ;  /* 0x000000ff02027212 */ /* 0x000fc8000784a004 */
[----:B------:R-:W-:-:S09]  /*01a0*/  ISETP.NE.AND P1, PT, R2, RZ, PT ;  /* 0x000000ff0200720c */ /* 0x000fd20003f25270 */
[----:B-----5:R-:W-:Y:S01]  /*01b0*/  @!P2 STS [R0], R7 ;  /* 0x000000070000a388 */ /* 0x020fe20000000800 */
[----:B------:R-:W-:Y:S03]  /*01c0*/  BAR.SYNC.DEFER_BLOCKING 0x0 ;  /* 0x0000000000007b1d */ /* 0x000fe60000010000 */
[----:B------:R-:W-:Y:S01]  /*01d0*/  @!P1 LEA R2, R3, R0, 0x2 ;  /* 0x0000000003029211 */ /* 0x000fe200078e10ff */
[----:B------:R-:W-:Y:S01]  /*01e0*/  IMAD.MOV.U32 R3, RZ, RZ, R5 ;  /* 0x000000ffff037224 */ /* 0x000fe200078e0005 */
[----:B------:R-:W-:-:S04]  /*01f0*/  ISETP.GE.U32.AND P2, PT, R5, UR8, PT ;  /* 0x0000000805007c0c */ /* 0x000fc8000bf46070 */
[----:B------:R-:W0:Y:S02]  /*0200*/  @!P1 LDS R2, [R2] ;  /* 0x0000000002029984 */ /* 0x000e240000000800 */
[----:B0-----:R-:W-:Y:S01]  /*0210*/  @!P1 FADD R7, R7, R2 ;  /* 0x0000000207079221 */ /* 0x001fe20000000000 */
[----:B------:R-:W-:Y:S06]  /*0220*/  BAR.SYNC.DEFER_BLOCKING 0x0 ;  /* 0x0000000000007b1d */ /* 0x000fec0000010000 */
[----:B------:R-:W-:Y:S05]  /*0230*/  @!P2 BRA `(.L_x_3) ;  /* 0xfffffffc00cca947 */ /* 0x000fea000383ffff */
.L_x_2:
[----:B------:R-:W-:Y:S05]  /*0240*/  @P0 EXIT ;  /* 0x000000000000094d */ /* 0x000fea0003800000 */
[----:B0-----:R-:W0:Y:S02]  /*0250*/  LDC.64 R2, c[0x0][0x388] ;  /* 0x0000e200ff027b82 */ /* 0x001e240000000a00 */
[----:B0-----:R-:W-:-:S05]  /*0260*/  IMAD.WIDE.U32 R2, R9, 0x4, R2 ;  /* 0x0000000409027825 */ /* 0x001fca00078e0002 */
[----:B-----5:R-:W-:Y:S01]  /*0270*/  STG.E desc[UR6][R2.64], R7 ;  /* 0x0000000702007986 */ /* 0x020fe2000c101906 */
[----:B------:R-:W-:Y:S05]  /*0280*/  EXIT ;  /* 0x000000000000794d */ /* 0x000fea0003800000 */
.L_x_4:
[----:B------:R-:W-:-:S00]  /*0290*/  BRA `(.L_x_4) ;  /* 0xfffffffc00fc7947 */ /* 0x000fc0000383ffff */
[----:B------:R-:W-:-:S00]  /*02a0*/  NOP ;  /* 0x0000000000007918 */ /* 0x000fc00000000000 */
        /* <DEDUP_REMOVED lines=13> */
.L_x_5:


//--------------------- .nv.shared._Z15reduction_basicPfS_i --------------------------
	.section	.nv.shared._Z15reduction_basicPfS_i,"aw",@nobits
	.sectionflags	@""
	.align	4
.nv.shared._Z15reduction_basicPfS_i:
	.zero		5120


//--------------------- .nv.shared.reserved.0     --------------------------
	.section	.nv.shared.reserved.0,"aw",@nobits
	.weak		__nv_reservedSMEM_offset_0_alias
	.size		__nv_reservedSMEM_offset_0_alias, 0, 64
	.other		__nv_reservedSMEM_offset_0_alias,@"STO_CUDA_RESERVED_SHARED STV_DEFAULT"
__nv_reservedSMEM_offset_0_alias:
	.zero		0
	.zero		64


//--------------------- .nv.constant0._Z15reduction_basicPfS_i --------------------------
	.section	.nv.constant0._Z15reduction_basicPfS_i,"a",@progbits
	.sectionflags	@""
	.align	4
.nv.constant0._Z15reduction_basicPfS_i:
	.zero		916


//--------------------- SYMBOLS --------------------------

	.type		.nv.reservedSmem.offset0,@object
	.size		.nv.reservedSmem.offset0,0x4
	.type		.nv.reservedSmem.cap,@object
	.size		.nv.reservedSmem.cap,0x4
